//
// Generated by NVIDIA NVVM Compiler
//
// Compiler Build ID: CL-36424714
// Cuda compilation tools, release 13.0, V13.0.88
// Based on NVVM 20.0.0
//

.version 9.0
.target sm_100
.address_size 64

	// .globl	_Z18math_wgnhxn_kernelPfS_i

.visible .entry _Z18math_wgnhxn_kernelPfS_i(
	.param .u64 .ptr .align 1 _Z18math_wgnhxn_kernelPfS_i_param_0,
	.param .u64 .ptr .align 1 _Z18math_wgnhxn_kernelPfS_i_param_1,
	.param .u32 _Z18math_wgnhxn_kernelPfS_i_param_2
)
{
	.reg .pred 	%p<5>;
	.reg .b32 	%r<10>;
	.reg .b32 	%f<25>;
	.reg .b64 	%rd<8>;

	ld.param.u64 	%rd1, [_Z18math_wgnhxn_kernelPfS_i_param_0];
	ld.param.u64 	%rd2, [_Z18math_wgnhxn_kernelPfS_i_param_1];
	ld.param.u32 	%r2, [_Z18math_wgnhxn_kernelPfS_i_param_2];
	mov.u32 	%r3, %ctaid.x;
	mov.u32 	%r4, %ntid.x;
	mov.u32 	%r5, %tid.x;
	mad.lo.s32 	%r1, %r3, %r4, %r5;
	setp.ge.s32 	%p1, %r1, %r2;
	@%p1 bra 	$L__BB0_2;
	cvta.to.global.u64 	%rd3, %rd1;
	cvta.to.global.u64 	%rd4, %rd2;
	mul.wide.s32 	%rd5, %r1, 4;
	add.s64 	%rd6, %rd3, %rd5;
	ld.global.f32 	%f1, [%rd6];
	abs.f32 	%f2, %f1;
	add.f32 	%f3, %f2, 0f3F800000;
	setp.lt.f32 	%p2, %f3, 0f00800000;
	mul.f32 	%f4, %f3, 0f4B000000;
	selp.f32 	%f5, %f4, %f3, %p2;
	selp.f32 	%f6, 0fC1B80000, 0f00000000, %p2;
	mov.b32 	%r6, %f5;
	add.s32 	%r7, %r6, -1059760811;
	and.b32  	%r8, %r7, -8388608;
	sub.s32 	%r9, %r6, %r8;
	mov.b32 	%f7, %r9;
	cvt.rn.f32.s32 	%f8, %r8;
	fma.rn.f32 	%f9, %f8, 0f34000000, %f6;
	add.f32 	%f10, %f7, 0fBF800000;
	fma.rn.f32 	%f11, %f10, 0fBE055027, 0f3E1039F6;
	fma.rn.f32 	%f12, %f11, %f10, 0fBDF8CDCC;
	fma.rn.f32 	%f13, %f12, %f10, 0f3E0F2955;
	fma.rn.f32 	%f14, %f13, %f10, 0fBE2AD8B9;
	fma.rn.f32 	%f15, %f14, %f10, 0f3E4CED0B;
	fma.rn.f32 	%f16, %f15, %f10, 0fBE7FFF22;
	fma.rn.f32 	%f17, %f16, %f10, 0f3EAAAA78;
	fma.rn.f32 	%f18, %f17, %f10, 0fBF000000;
	mul.f32 	%f19, %f10, %f18;
	fma.rn.f32 	%f20, %f19, %f10, %f10;
	fma.rn.f32 	%f21, %f9, 0f3F317218, %f20;
	setp.gt.u32 	%p3, %r6, 2139095039;
	fma.rn.f32 	%f22, %f5, 0f7F800000, 0f7F800000;
	selp.f32 	%f23, %f22, %f21, %p3;
	setp.eq.f32 	%p4, %f5, 0f00000000;
	selp.f32 	%f24, 0fFF800000, %f23, %p4;
	add.s64 	%rd7, %rd4, %rd5;
	st.global.f32 	[%rd7], %f24;
$L__BB0_2:
	ret;

}


// ===== COMPILED SASS (sm_100) =====

	.target	sm_100

	.elftype	@"ET_EXEC"


//--------------------- .note.nv.tkinfo           --------------------------
	.section	.note.nv.tkinfo,"",@"SHT_NOTE"
	.sectionflags	@"SHF_NOTE_NV_TKINFO"
	.tkinfo
        /*0018*/ 	.word	0x00000002
        /*0030*/ 	.string	""
        /*0030*/ 	.string	"ptxas"
        /*0030*/ 	.string	"Cuda compilation tools, release 13.0, V13.0.88"
        /*0030*/ 	.string	"Build cuda_13.0.r13.0/compiler.36424714_0"
        /*0030*/ 	.string	"-arch sm_100 -m 64 "



//--------------------- .note.nv.cuinfo           --------------------------
	.section	.note.nv.cuinfo,"",@"SHT_NOTE"
	.sectionflags	@"SHF_NOTE_NV_CUINFO"
        /*0018*/ 	.short	0x0002
        /*001a*/ 	.short	0x0064
        /*001c*/ 	.short	0x0082
	.zero		2


//--------------------- .nv.info                  --------------------------
	.section	.nv.info,"",@"SHT_CUDA_INFO"
	.align	4


	//----- nvinfo : EIATTR_REGCOUNT
	.align		4
        /*0000*/ 	.byte	0x04, 0x2f
        /*0002*/ 	.short	(.L_1 - .L_0)
	.align		4
.L_0:
        /*0004*/ 	.word	index@(_Z18math_wgnhxn_kernelPfS_i)
        /*0008*/ 	.word	0x0000000c


	//----- nvinfo : EIATTR_FRAME_SIZE
	.align		4
.L_1:
        /*000c*/ 	.byte	0x04, 0x11
        /*000e*/ 	.short	(.L_3 - .L_2)
	.align		4
.L_2:
        /*0010*/ 	.word	index@(_Z18math_wgnhxn_kernelPfS_i)
        /*0014*/ 	.word	0x00000000


	//----- nvinfo : EIATTR_MIN_STACK_SIZE
	.align		4
.L_3:
        /*0018*/ 	.byte	0x04, 0x12
        /*001a*/ 	.short	(.L_5 - .L_4)
	.align		4
.L_4:
        /*001c*/ 	.word	index@(_Z18math_wgnhxn_kernelPfS_i)
        /*0020*/ 	.word	0x00000000
.L_5:


//--------------------- .nv.compat                --------------------------
	.section	.nv.compat,"",@"SHT_CUDA_COMPAT_INFO"
	.align	4
        /*0000*/ 	.byte	0x02, 0x09, 0x00, 0x00, 0x02, 0x02, 0x01, 0x00, 0x02, 0x05, 0x05, 0x00, 0x03, 0x07, 0x01, 0x01
        /*0010*/ 	.byte	0x02, 0x03, 0x00, 0x00, 0x02, 0x06, 0x01, 0x00, 0x04, 0x0b, 0x08, 0x00, 0x09, 0x00, 0x00, 0x00
        /*0020*/ 	.byte	0x00, 0x00, 0x00, 0x00


//--------------------- .nv.info._Z18math_wgnhxn_kernelPfS_i --------------------------
	.section	.nv.info._Z18math_wgnhxn_kernelPfS_i,"",@"SHT_CUDA_INFO"
	.sectionflags	@""
	.align	4


	//----- nvinfo : EIATTR_CUDA_API_VERSION
	.align		4
        /*0000*/ 	.byte	0x04, 0x37
        /*0002*/ 	.short	(.L_7 - .L_6)
.L_6:
        /*0004*/ 	.word	0x00000082


	//----- nvinfo : EIATTR_KPARAM_INFO
	.align		4
.L_7:
        /*0008*/ 	.byte	0x04, 0x17
        /*000a*/ 	.short	(.L_9 - .L_8)
.L_8:
        /*000c*/ 	.word	0x00000000
        /*0010*/ 	.short	0x0002
        /*0012*/ 	.short	0x0010
        /*0014*/ 	.byte	0x00, 0xf0, 0x11, 0x00


	//----- nvinfo : EIATTR_KPARAM_INFO
	.align		4
.L_9:
        /*0018*/ 	.byte	0x04, 0x17
        /*001a*/ 	.short	(.L_11 - .L_10)
.L_10:
        /*001c*/ 	.word	0x00000000
        /*0020*/ 	.short	0x0001
        /*0022*/ 	.short	0x0008
        /*0024*/ 	.byte	0x00, 0xf5, 0x21, 0x00


	//----- nvinfo : EIATTR_KPARAM_INFO
	.align		4
.L_11:
        /*0028*/ 	.byte	0x04, 0x17
        /*002a*/ 	.short	(.L_13 - .L_12)
.L_12:
        /*002c*/ 	.word	0x00000000
        /*0030*/ 	.short	0x0000
        /*0032*/ 	.short	0x0000
        /*0034*/ 	.byte	0x00, 0xf5, 0x21, 0x00


	//----- nvinfo : EIATTR_SPARSE_MMA_MASK
	.align		4
.L_13:
        /*0038*/ 	.byte	0x03, 0x50
        /*003a*/ 	.short	0x0000


	//----- nvinfo : EIATTR_MAXREG_COUNT
	.align		4
        /*003c*/ 	.byte	0x03, 0x1b
        /*003e*/ 	.short	0x00ff


	//----- nvinfo : EIATTR_MERCURY_ISA_VERSION
	.align		4
        /*0040*/ 	.byte	0x03, 0x5f
        /*0042*/ 	.short	0x0101


	//----- nvinfo : EIATTR_VRC_CTA_INIT_COUNT
	.align		4
        /*0044*/ 	.byte	0x02, 0x4a
	.zero		1
	.zero		1


	//----- nvinfo : EIATTR_EXIT_INSTR_OFFSETS
	.align		4
        /*0048*/ 	.byte	0x04, 0x1c
        /*004a*/ 	.short	(.L_15 - .L_14)


	//   ....[0]....
.L_14:
        /*004c*/ 	.word	0x00000070


	//   ....[1]....
        /*0050*/ 	.word	0x00000270


	//----- nvinfo : EIATTR_CBANK_PARAM_SIZE
	.align		4
.L_15:
        /*0054*/ 	.byte	0x03, 0x19
        /*0056*/ 	.short	0x0014


	//----- nvinfo : EIATTR_PARAM_CBANK
	.align		4
        /*0058*/ 	.byte	0x04, 0x0a
        /*005a*/ 	.short	(.L_17 - .L_16)
	.align		4
.L_16:
        /*005c*/ 	.word	index@(.nv.constant0._Z18math_wgnhxn_kernelPfS_i)
        /*0060*/ 	.short	0x0380
        /*0062*/ 	.short	0x0014


	//----- nvinfo : EIATTR_SW_WAR
	.align		4
.L_17:
        /*0064*/ 	.byte	0x04, 0x36
        /*0066*/ 	.short	(.L_19 - .L_18)
.L_18:
        /*0068*/ 	.word	0x00000008
.L_19:


//--------------------- .nv.callgraph             --------------------------
	.section	.nv.callgraph,"",@"SHT_CUDA_CALLGRAPH"
	.align	4
	.sectionentsize	8
	.align		4
        /*0000*/ 	.word	0x00000000
	.align		4
        /*0004*/ 	.word	0xffffffff
	.align		4
        /*0008*/ 	.word	0x00000000
	.align		4
        /*000c*/ 	.word	0xfffffffe
	.align		4
        /*0010*/ 	.word	0x00000000
	.align		4
        /*0014*/ 	.word	0xfffffffd
	.align		4
        /*0018*/ 	.word	0x00000000
	.align		4
        /*001c*/ 	.word	0xfffffffc


//--------------------- .text._Z18math_wgnhxn_kernelPfS_i --------------------------
	.section	.text._Z18math_wgnhxn_kernelPfS_i,"ax",@progbits
	.align	128
        .global         _Z18math_wgnhxn_kernelPfS_i
        .type           _Z18math_wgnhxn_kernelPfS_i,@function
        .size           _Z18math_wgnhxn_kernelPfS_i,(.L_x_1 - _Z18math_wgnhxn_kernelPfS_i)
        .other          _Z18math_wgnhxn_kernelPfS_i,@"STO_CUDA_ENTRY STV_DEFAULT"
_Z18math_wgnhxn_kernelPfS_i:
.text._Z18math_wgnhxn_kernelPfS_i:
[----:B------:R-:W-:Y:S01]  /*0000*/  LDC R1, c[0x0][0x37c] ;  /* 0x0000df00ff017b82 */ /* 0x000fe20000000800 */
[----:B------:R-:W0:Y:S07]  /*0010*/  S2R R0, SR_TID.X ;  /* 0x0000000000007919 */ /* 0x000e2e0000002100 */
[----:B------:R-:W0:Y:S01]  /*0020*/  S2UR UR4, SR_CTAID.X ;  /* 0x00000000000479c3 */ /* 0x000e220000002500 */
[----:B------:R-:W1:Y:S07]  /*0030*/  LDCU UR5, c[0x0][0x390] ;  /* 0x00007200ff0577ac */ /* 0x000e6e0008000800 */
[----:B------:R-:W0:Y:S02]  /*0040*/  LDC R5, c[0x0][0x360] ;  /* 0x0000d800ff057b82 */ /* 0x000e240000000800 */
[----:B0-----:R-:W-:-:S05]  /*0050*/  IMAD R5, R5, UR4, R0 ;  /* 0x0000000405057c24 */ /* 0x001fca000f8e0200 */
[----:B-1----:R-:W-:-:S13]  /*0060*/  ISETP.GE.AND P0, PT, R5, UR5, PT ;  /* 0x0000000505007c0c */ /* 0x002fda000bf06270 */
[----:B------:R-:W-:Y:S05]  /*0070*/  @P0 EXIT ;  /* 0x000000000000094d */ /* 0x000fea0003800000 */
[----:B------:R-:W0:Y:S01]  /*0080*/  LDC.64 R2, c[0x0][0x380] ;  /* 0x0000e000ff027b82 */ /* 0x000e220000000a00 */
[----:B------:R-:W1:Y:S01]  /*0090*/  LDCU.64 UR4, c[0x0][0x358] ;  /* 0x00006b00ff0477ac */ /* 0x000e620008000a00 */
[----:B0-----:R-:W-:-:S06]  /*00a0*/  IMAD.WIDE R2, R5, 0x4, R2 ;  /* 0x0000000405027825 */ /* 0x001fcc00078e0202 */
[----:B-1----:R-:W2:Y:S01]  /*00b0*/  LDG.E R2, desc[UR4][R2.64] ;  /* 0x0000000402027981 */ /* 0x002ea2000c1e1900 */
[----:B------:R-:W-:Y:S02]  /*00c0*/  HFMA2 R9, -RZ, RZ, 1.5048828125, 33.21875 ;  /* 0x3e055027ff097431 */ /* 0x000fe400000001ff */
[----:B--2---:R-:W-:Y:S02]  /*00d0*/  FADD R4, |R2|, 1 ;  /* 0x3f80000002047421 */ /* 0x004fe40000000200 */
[----:B------:R-:W0:Y:S03]  /*00e0*/  LDC.64 R2, c[0x0][0x388] ;  /* 0x0000e200ff027b82 */ /* 0x000e260000000a00 */
[C---:B------:R-:W-:Y:S02]  /*00f0*/  IADD3 R0, PT, PT, R4.reuse, -0x3f2aaaab, RZ ;  /* 0xc0d5555504007810 */ /* 0x040fe40007ffe0ff */
[----:B------:R-:W-:-:S02]  /*0100*/  ISETP.GT.U32.AND P0, PT, R4, 0x7f7fffff, PT ;  /* 0x7f7fffff0400780c */ /* 0x000fc40003f04070 */
[----:B------:R-:W-:-:S04]  /*0110*/  LOP3.LUT R7, R0, 0xff800000, RZ, 0xc0, !PT ;  /* 0xff80000000077812 */ /* 0x000fc800078ec0ff */
[----:B------:R-:W-:-:S05]  /*0120*/  IADD3 R0, PT, PT, R4, -R7, RZ ;  /* 0x8000000704007210 */ /* 0x000fca0007ffe0ff */
[----:B------:R-:W-:Y:S01]  /*0130*/  FADD R6, R0, -1 ;  /* 0xbf80000000067421 */ /* 0x000fe20000000000 */
[----:B------:R-:W-:Y:S02]  /*0140*/  I2FP.F32.S32 R0, R7 ;  /* 0x0000000700007245 */ /* 0x000fe40000201400 */
[----:B------:R-:W-:Y:S01]  /*0150*/  MOV R7, 0x7f800000 ;  /* 0x7f80000000077802 */ /* 0x000fe20000000f00 */
[----:B------:R-:W-:Y:S02]  /*0160*/  FFMA R9, R6, -R9, 0.14084610342979431152 ;  /* 0x3e1039f606097423 */ /* 0x000fe40000000809 */
[----:B------:R-:W-:Y:S02]  /*0170*/  FFMA R0, R0, 1.1920928955078125e-07, RZ ;  /* 0x3400000000007823 */ /* 0x000fe400000000ff */
[----:B------:R-:W-:Y:S01]  /*0180*/  FFMA R9, R6, R9, -0.12148627638816833496 ;  /* 0xbdf8cdcc06097423 */ /* 0x000fe20000000009 */
[----:B0-----:R-:W-:-:S04]  /*0190*/  IMAD.WIDE R2, R5, 0x4, R2 ;  /* 0x0000000405027825 */ /* 0x001fc800078e0202 */
[----:B------:R-:W-:-:S04]  /*01a0*/  FFMA R9, R6, R9, 0.13980610668659210205 ;  /* 0x3e0f295506097423 */ /* 0x000fc80000000009 */
[----:B------:R-:W-:-:S04]  /*01b0*/  FFMA R9, R6, R9, -0.16684235632419586182 ;  /* 0xbe2ad8b906097423 */ /* 0x000fc80000000009 */
[----:B------:R-:W-:-:S04]  /*01c0*/  FFMA R9, R6, R9, 0.20012299716472625732 ;  /* 0x3e4ced0b06097423 */ /* 0x000fc80000000009 */
[----:B------:R-:W-:-:S04]  /*01d0*/  FFMA R9, R6, R9, -0.24999669194221496582 ;  /* 0xbe7fff2206097423 */ /* 0x000fc80000000009 */
[----:B------:R-:W-:-:S04]  /*01e0*/  FFMA R9, R6, R9, 0.33333182334899902344 ;  /* 0x3eaaaa7806097423 */ /* 0x000fc80000000009 */
[----:B------:R-:W-:-:S04]  /*01f0*/  FFMA R9, R6, R9, -0.5 ;  /* 0xbf00000006097423 */ /* 0x000fc80000000009 */
[----:B------:R-:W-:-:S04]  /*0200*/  FMUL R9, R6, R9 ;  /* 0x0000000906097220 */ /* 0x000fc80000400000 */
[----:B------:R-:W-:-:S04]  /*0210*/  FFMA R9, R6, R9, R6 ;  /* 0x0000000906097223 */ /* 0x000fc80000000006 */
[----:B------:R-:W-:Y:S01]  /*0220*/  FFMA R0, R0, 0.69314718246459960938, R9 ;  /* 0x3f31721800007823 */ /* 0x000fe20000000009 */
[C---:B------:R-:W-:Y:S01]  /*0230*/  @P0 FFMA R0, R4.reuse, R7, +INF ;  /* 0x7f80000004000423 */ /* 0x040fe20000000007 */
[----:B------:R-:W-:-:S04]  /*0240*/  FSETP.NEU.AND P0, PT, R4, RZ, PT ;  /* 0x000000ff0400720b */ /* 0x000fc80003f0d000 */
[----:B------:R-:W-:-:S05]  /*0250*/  FSEL R5, R0, -INF , P0 ;  /* 0xff80000000057808 */ /* 0x000fca0000000000 */
[----:B------:R-:W-:Y:S01]  /*0260*/  STG.E desc[UR4][R2.64], R5 ;  /* 0x0000000502007986 */ /* 0x000fe2000c101904 */
[----:B------:R-:W-:Y:S05]  /*0270*/  EXIT ;  /* 0x000000000000794d */ /* 0x000fea0003800000 */
.L_x_0:
[----:B------:R-:W-:-:S00]  /*0280*/  BRA `(.L_x_0) ;  /* 0xfffffffc00fc7947 */ /* 0x000fc0000383ffff */
[----:B------:R-:W-:-:S00]  /*0290*/  NOP ;  /* 0x0000000000007918 */ /* 0x000fc00000000000 */
        /* <DEDUP_REMOVED lines=14> */
.L_x_1:


//--------------------- .nv.shared.reserved.0     --------------------------
	.section	.nv.shared.reserved.0,"aw",@nobits
	.weak		__nv_reservedSMEM_offset_0_alias
	.size		__nv_reservedSMEM_offset_0_alias, 0, 64
	.other		__nv_reservedSMEM_offset_0_alias,@"STO_CUDA_RESERVED_SHARED STV_DEFAULT"
__nv_reservedSMEM_offset_0_alias:
	.zero		0
	.zero		64


//--------------------- .nv.constant0._Z18math_wgnhxn_kernelPfS_i --------------------------
	.section	.nv.constant0._Z18math_wgnhxn_kernelPfS_i,"a",@progbits
	.sectionflags	@""
	.align	4
.nv.constant0._Z18math_wgnhxn_kernelPfS_i:
	.zero		916


//--------------------- SYMBOLS --------------------------

	.type		.nv.reservedSmem.offset0,@object
	.size		.nv.reservedSmem.offset0,0x4
